	.headerflags	@"EF_CUDA_TEXMODE_UNIFIED EF_CUDA_64BIT_ADDRESS EF_CUDA_ACCELERATORS EF_CUDA_SM90 EF_CUDA_VIRTUAL_SM(EF_CUDA_SM90)"
	.elftype	@"ET_EXEC"


//--------------------- .nv.info                  --------------------------
	.section	.nv.info,"",@"SHT_CUDA_INFO"
	.align	4


	//----- nvinfo : EIATTR_REGCOUNT
	.align		4
        /*0000*/ 	.byte	0x04, 0x2f
        /*0002*/ 	.short	(.L_1 - .L_0)
	.align		4
.L_0:
        /*0004*/ 	.word	index@(triton_poi_fused_addmm_relu_49)
        /*0008*/ 	.word	0x0000000c


	//----- nvinfo : EIATTR_MIN_STACK_SIZE
	.align		4
.L_1:
        /*000c*/ 	.byte	0x04, 0x12
        /*000e*/ 	.short	(.L_3 - .L_2)
	.align		4
.L_2:
        /*0010*/ 	.word	index@(triton_poi_fused_addmm_relu_49)
        /*0014*/ 	.word	0x00000000


	//----- nvinfo : EIATTR_FRAME_SIZE
	.align		4
.L_3:
        /*0018*/ 	.byte	0x04, 0x11
        /*001a*/ 	.short	(.L_5 - .L_4)
	.align		4
.L_4:
        /*001c*/ 	.word	index@(triton_poi_fused_addmm_relu_49)
        /*0020*/ 	.word	0x00000000


	//----- nvinfo : EIATTR_MIN_STACK_SIZE
	.align		4
.L_5:
        /*0024*/ 	.byte	0x04, 0x12
        /*0026*/ 	.short	(.L_7 - .L_6)
	.align		4
.L_6:
        /*0028*/ 	.word	index@(triton_poi_fused_addmm_relu_49)
        /*002c*/ 	.word	0x00000000
.L_7:


//--------------------- .nv.info.triton_poi_fused_addmm_relu_49 --------------------------
	.section	.nv.info.triton_poi_fused_addmm_relu_49,"",@"SHT_CUDA_INFO"
	.sectionflags	@""
	.align	4


	//----- nvinfo : EIATTR_CUDA_API_VERSION
	.align		4
        /*0000*/ 	.byte	0x04, 0x37
        /*0002*/ 	.short	(.L_9 - .L_8)
.L_8:
        /*0004*/ 	.word	0x0000007c


	//----- nvinfo : EIATTR_KPARAM_INFO
	.align		4
.L_9:
        /*0008*/ 	.byte	0x04, 0x17
        /*000a*/ 	.short	(.L_11 - .L_10)
.L_10:
        /*000c*/ 	.word	0x00000000
        /*0010*/ 	.short	0x0002
        /*0012*/ 	.short	0x0010
        /*0014*/ 	.byte	0x00, 0xf0, 0x11, 0x00


	//----- nvinfo : EIATTR_KPARAM_INFO
	.align		4
.L_11:
        /*0018*/ 	.byte	0x04, 0x17
        /*001a*/ 	.short	(.L_13 - .L_12)
.L_12:
        /*001c*/ 	.word	0x00000000
        /*0020*/ 	.short	0x0001
        /*0022*/ 	.short	0x0008
        /*0024*/ 	.byte	0x00, 0xf4, 0x21, 0x00


	//----- nvinfo : EIATTR_KPARAM_INFO
	.align		4
.L_13:
        /*0028*/ 	.byte	0x04, 0x17
        /*002a*/ 	.short	(.L_15 - .L_14)
.L_14:
        /*002c*/ 	.word	0x00000000
        /*0030*/ 	.short	0x0000
        /*0032*/ 	.short	0x0000
        /*0034*/ 	.byte	0x00, 0xf4, 0x21, 0x00


	//----- nvinfo : EIATTR_SPARSE_MMA_MASK
	.align		4
.L_15:
        /*0038*/ 	.byte	0x03, 0x50
        /*003a*/ 	.short	0x0000


	//----- nvinfo : EIATTR_MAXREG_COUNT
	.align		4
        /*003c*/ 	.byte	0x03, 0x1b
        /*003e*/ 	.short	0x00ff


	//----- nvinfo : EIATTR_EXIT_INSTR_OFFSETS
	.align		4
        /*0040*/ 	.byte	0x04, 0x1c
        /*0042*/ 	.short	(.L_17 - .L_16)


	//   ....[0]....
.L_16:
        /*0044*/ 	.word	0x00000160


	//   ....[1]....
        /*0048*/ 	.word	0x00000180


	//----- nvinfo : EIATTR_REQNTID
	.align		4
.L_17:
        /*004c*/ 	.byte	0x04, 0x10
        /*004e*/ 	.short	(.L_19 - .L_18)
.L_18:
        /*0050*/ 	.word	0x00000080
        /*0054*/ 	.word	0x00000001
        /*0058*/ 	.word	0x00000001


	//----- nvinfo : EIATTR_CBANK_PARAM_SIZE
	.align		4
.L_19:
        /*005c*/ 	.byte	0x03, 0x19
        /*005e*/ 	.short	0x0014


	//----- nvinfo : EIATTR_PARAM_CBANK
	.align		4
        /*0060*/ 	.byte	0x04, 0x0a
        /*0062*/ 	.short	(.L_21 - .L_20)
	.align		4
.L_20:
        /*0064*/ 	.word	index@(.nv.constant0.triton_poi_fused_addmm_relu_49)
        /*0068*/ 	.short	0x0210
        /*006a*/ 	.short	0x0014


	//----- nvinfo : EIATTR_SW_WAR
	.align		4
.L_21:
        /*006c*/ 	.byte	0x04, 0x36
        /*006e*/ 	.short	(.L_23 - .L_22)
.L_22:
        /*0070*/ 	.word	0x00000008
.L_23:


//--------------------- .nv.callgraph             --------------------------
	.section	.nv.callgraph,"",@"SHT_CUDA_CALLGRAPH"
	.align	4
	.sectionentsize	8
	.align		4
        /*0000*/ 	.word	0x00000000
	.align		4
        /*0004*/ 	.word	0xffffffff
	.align		4
        /*0008*/ 	.word	0x00000000
	.align		4
        /*000c*/ 	.word	0xfffffffe
	.align		4
        /*0010*/ 	.word	0x00000000
	.align		4
        /*0014*/ 	.word	0xfffffffd
	.align		4
        /*0018*/ 	.word	0x00000000
	.align		4
        /*001c*/ 	.word	0xfffffffc


//--------------------- .text.triton_poi_fused_addmm_relu_49 --------------------------
	.section	.text.triton_poi_fused_addmm_relu_49,"ax",@progbits
	.align	128
        .global         triton_poi_fused_addmm_relu_49
        .type           triton_poi_fused_addmm_relu_49,@function
        .size           triton_poi_fused_addmm_relu_49,(.L_x_1 - triton_poi_fused_addmm_relu_49)
        .other          triton_poi_fused_addmm_relu_49,@"STO_CUDA_ENTRY STV_DEFAULT"
triton_poi_fused_addmm_relu_49:
.text.triton_poi_fused_addmm_relu_49:
[----:B------:R-:W0:Y:S02]  /*0000*/  LDC R1, c[0x0][0x28] ;  /* 0x00000a00ff017b82 */ /* 0x000e240000000800 */
[----:B------:R-:W1:Y:S01]  /*0010*/  S2R R0, SR_TID.X ;  /* 0x0000000000007919 */ /* 0x000e620000002100 */
[----:B------:R-:W2:Y:S01]  /*0020*/  LDC.64 R2, c[0x0][0x210] ;  /* 0x00008400ff027b82 */ /* 0x000ea20000000a00 */
[----:B------:R-:W-:Y:S01]  /*0030*/  ULDC.64 UR4, c[0x0][0x208] ;  /* 0x0000820000047ab9 */ /* 0x000fe20000000a00 */
[----:B------:R-:W3:Y:S06]  /*0040*/  S2R R7, SR_CTAID.X ;  /* 0x0000000000077919 */ /* 0x000eec0000002500 */
[----:B------:R-:W4:Y:S01]  /*0050*/  LDC.64 R4, c[0x0][0x218] ;  /* 0x00008600ff047b82 */ /* 0x000f220000000a00 */
[----:B-1----:R-:W-:-:S05]  /*0060*/  LOP3.LUT R0, R0, 0x7f, RZ, 0xc0, !PT ;  /* 0x0000007f00007812 */ /* 0x002fca00078ec0ff */
[----:B---3--:R-:W-:-:S04]  /*0070*/  IMAD R7, R7, 0x80, R0 ;  /* 0x0000008007077824 */ /* 0x008fc800078e0200 */
[C---:B------:R-:W-:Y:S01]  /*0080*/  IMAD.HI R0, R7.reuse, 0x38e38e39, RZ ;  /* 0x38e38e3907007827 */ /* 0x040fe200078e02ff */
[----:B------:R-:W-:-:S03]  /*0090*/  ISETP.GE.AND P1, PT, R7, 0x240, PT ;  /* 0x000002400700780c */ /* 0x000fc60003f26270 */
[----:B--2---:R-:W-:Y:S01]  /*00a0*/  IMAD.WIDE R2, R7, 0x4, R2 ;  /* 0x0000000407027825 */ /* 0x004fe200078e0202 */
[----:B------:R-:W-:-:S04]  /*00b0*/  SHF.R.U32.HI R9, RZ, 0x1f, R0 ;  /* 0x0000001fff097819 */ /* 0x000fc80000011600 */
[----:B------:R-:W-:-:S05]  /*00c0*/  LEA.HI.SX32 R0, R0, R9, 0x1b ;  /* 0x0000000900007211 */ /* 0x000fca00078fdaff */
[----:B------:R-:W-:Y:S01]  /*00d0*/  IMAD R9, R0, -0x90, R7 ;  /* 0xffffff7000097824 */ /* 0x000fe200078e0207 */
[----:B------:R-:W-:Y:S01]  /*00e0*/  HFMA2.MMA R0, -RZ, RZ, 0, 0 ;  /* 0x00000000ff007435 */ /* 0x000fe200000001ff */
[----:B------:R-:W-:Y:S02]  /*00f0*/  IMAD.MOV.U32 R7, RZ, RZ, RZ ;  /* 0x000000ffff077224 */ /* 0x000fe400078e00ff */
[----:B----4-:R-:W-:-:S05]  /*0100*/  IMAD.WIDE R4, R9, 0x4, R4 ;  /* 0x0000000409047825 */ /* 0x010fca00078e0204 */
[----:B------:R-:W2:Y:S04]  /*0110*/  @!P1 LDG.E.EL R7, desc[UR4][R4.64] ;  /* 0x0000000404079981 */ /* 0x000ea8000c2e1900 */
[----:B------:R-:W2:Y:S02]  /*0120*/  @!P1 LDG.E R0, desc[UR4][R2.64] ;  /* 0x0000000402009981 */ /* 0x000ea4000c1e1900 */
[----:B--2---:R-:W-:Y:S01]  /*0130*/  FADD R6, R7, R0 ;  /* 0x0000000007067221 */ /* 0x004fe20000000000 */
[----:B------:R-:W-:-:S04]  /*0140*/  FSETP.GEU.AND P0, PT, R0, -R7, PT ;  /* 0x800000070000720b */ /* 0x000fc80003f0e000 */
[----:B------:R-:W-:Y:S01]  /*0150*/  FSEL R7, R6, RZ, P0 ;  /* 0x000000ff06077208 */ /* 0x000fe20000000000 */
[----:B------:R-:W-:Y:S08]  /*0160*/  @P1 EXIT ;  /* 0x000000000000194d */ /* 0x000ff00003800000 */
[----:B------:R-:W-:Y:S01]  /*0170*/  STG.E desc[UR4][R2.64], R7 ;  /* 0x0000000702007986 */ /* 0x000fe2000c101904 */
[----:B------:R-:W-:Y:S05]  /*0180*/  EXIT ;  /* 0x000000000000794d */ /* 0x000fea0003800000 */
.L_x_0:
[----:B------:R-:W-:-:S00]  /*0190*/  BRA `(.L_x_0) ;  /* 0xfffffffc00fc7947 */ /* 0x000fc0000383ffff */
[----:B------:R-:W-:-:S00]  /*01a0*/  NOP ;  /* 0x0000000000007918 */ /* 0x000fc00000000000 */
        /* <DEDUP_REMOVED lines=13> */
.L_x_1:


//--------------------- .nv.constant0.triton_poi_fused_addmm_relu_49 --------------------------
	.section	.nv.constant0.triton_poi_fused_addmm_relu_49,"a",@progbits
	.sectionflags	@""
	.align	4
.nv.constant0.triton_poi_fused_addmm_relu_49:
	.zero		548
